//
// Generated by NVIDIA NVVM Compiler
//
// Compiler Build ID: CL-36424714
// Cuda compilation tools, release 13.0, V13.0.88
// Based on NVVM 20.0.0
//

.version 9.0
.target sm_100
.address_size 64

	// .globl	_Z4loopPVmm

.visible .entry _Z4loopPVmm(
	.param .u64 .ptr .align 1 _Z4loopPVmm_param_0,
	.param .u64 _Z4loopPVmm_param_1
)
{
	.reg .pred 	%p<5>;
	.reg .b64 	%rd<19>;

	ld.param.u64 	%rd9, [_Z4loopPVmm_param_0];
	ld.param.u64 	%rd10, [_Z4loopPVmm_param_1];
	cvta.to.global.u64 	%rd1, %rd9;
$L__BB0_1:
	ld.volatile.global.u64 	%rd18, [%rd1];
	setp.eq.s64 	%p1, %rd9, %rd18;
	@%p1 bra 	$L__BB0_3;
$L__BB0_2:
	ld.volatile.u64 	%rd11, [%rd18+16];
	add.s64 	%rd12, %rd11, 1;
	st.volatile.u64 	[%rd18+16], %rd12;
	ld.volatile.u64 	%rd18, [%rd18];
	setp.ne.s64 	%p2, %rd9, %rd18;
	@%p2 bra 	$L__BB0_2;
$L__BB0_3:
	// begin inline asm
	mov.u64 	%rd13, %clock64;
	// end inline asm
$L__BB0_4:
	// begin inline asm
	mov.u64 	%rd14, %clock64;
	// end inline asm
	sub.s64 	%rd15, %rd14, %rd13;
	setp.lt.u64 	%p3, %rd15, 10000000000;
	@%p3 bra 	$L__BB0_4;
	ld.volatile.u64 	%rd16, [%rd18+8];
	setp.eq.s64 	%p4, %rd16, %rd10;
	@%p4 bra 	$L__BB0_1;
	ret;

}
	// .globl	_Z3putPmmm
.visible .entry _Z3putPmmm(
	.param .u64 .ptr .align 1 _Z3putPmmm_param_0,
	.param .u64 _Z3putPmmm_param_1,
	.param .u64 _Z3putPmmm_param_2
)
{
	.reg .b64 	%rd<5>;

	ld.param.u64 	%rd1, [_Z3putPmmm_param_0];
	ld.param.u64 	%rd2, [_Z3putPmmm_param_1];
	ld.param.u64 	%rd3, [_Z3putPmmm_param_2];
	cvta.to.global.u64 	%rd4, %rd1;
	st.global.u64 	[%rd4], %rd2;
	st.global.u64 	[%rd4+8], %rd3;
	ret;

}


// ===== COMPILED SASS (sm_100) =====

	.target	sm_100

	.elftype	@"ET_EXEC"


//--------------------- .note.nv.tkinfo           --------------------------
	.section	.note.nv.tkinfo,"",@"SHT_NOTE"
	.sectionflags	@"SHF_NOTE_NV_TKINFO"
	.tkinfo
        /*0018*/ 	.word	0x00000002
        /*0030*/ 	.string	""
        /*0030*/ 	.string	"ptxas"
        /*0030*/ 	.string	"Cuda compilation tools, release 13.0, V13.0.88"
        /*0030*/ 	.string	"Build cuda_13.0.r13.0/compiler.36424714_0"
        /*0030*/ 	.string	"-arch sm_100 -m 64 "



//--------------------- .note.nv.cuinfo           --------------------------
	.section	.note.nv.cuinfo,"",@"SHT_NOTE"
	.sectionflags	@"SHF_NOTE_NV_CUINFO"
        /*0018*/ 	.short	0x0002
        /*001a*/ 	.short	0x0064
        /*001c*/ 	.short	0x0082
	.zero		2


//--------------------- .nv.info                  --------------------------
	.section	.nv.info,"",@"SHT_CUDA_INFO"
	.align	4


	//----- nvinfo : EIATTR_REGCOUNT
	.align		4
        /*0000*/ 	.byte	0x04, 0x2f
        /*0002*/ 	.short	(.L_1 - .L_0)
	.align		4
.L_0:
        /*0004*/ 	.word	index@(_Z4loopPVmm)
        /*0008*/ 	.word	0x0000000a


	//----- nvinfo : EIATTR_FRAME_SIZE
	.align		4
.L_1:
        /*000c*/ 	.byte	0x04, 0x11
        /*000e*/ 	.short	(.L_3 - .L_2)
	.align		4
.L_2:
        /*0010*/ 	.word	index@(_Z4loopPVmm)
        /*0014*/ 	.word	0x00000000


	//----- nvinfo : EIATTR_REGCOUNT
	.align		4
.L_3:
        /*0018*/ 	.byte	0x04, 0x2f
        /*001a*/ 	.short	(.L_5 - .L_4)
	.align		4
.L_4:
        /*001c*/ 	.word	index@(_Z3putPmmm)
        /*0020*/ 	.word	0x0000000a


	//----- nvinfo : EIATTR_FRAME_SIZE
	.align		4
.L_5:
        /*0024*/ 	.byte	0x04, 0x11
        /*0026*/ 	.short	(.L_7 - .L_6)
	.align		4
.L_6:
        /*0028*/ 	.word	index@(_Z3putPmmm)
        /*002c*/ 	.word	0x00000000


	//----- nvinfo : EIATTR_MIN_STACK_SIZE
	.align		4
.L_7:
        /*0030*/ 	.byte	0x04, 0x12
        /*0032*/ 	.short	(.L_9 - .L_8)
	.align		4
.L_8:
        /*0034*/ 	.word	index@(_Z3putPmmm)
        /*0038*/ 	.word	0x00000000


	//----- nvinfo : EIATTR_MIN_STACK_SIZE
	.align		4
.L_9:
        /*003c*/ 	.byte	0x04, 0x12
        /*003e*/ 	.short	(.L_11 - .L_10)
	.align		4
.L_10:
        /*0040*/ 	.word	index@(_Z4loopPVmm)
        /*0044*/ 	.word	0x00000000
.L_11:


//--------------------- .nv.compat                --------------------------
	.section	.nv.compat,"",@"SHT_CUDA_COMPAT_INFO"
	.align	4
        /*0000*/ 	.byte	0x02, 0x09, 0x00, 0x00, 0x02, 0x02, 0x01, 0x00, 0x02, 0x05, 0x05, 0x00, 0x03, 0x07, 0x01, 0x01
        /*0010*/ 	.byte	0x02, 0x03, 0x00, 0x00, 0x02, 0x06, 0x01, 0x00, 0x04, 0x0b, 0x08, 0x00, 0x09, 0x00, 0x00, 0x00
        /*0020*/ 	.byte	0x00, 0x00, 0x00, 0x00


//--------------------- .nv.info._Z3putPmmm       --------------------------
	.section	.nv.info._Z3putPmmm,"",@"SHT_CUDA_INFO"
	.sectionflags	@""
	.align	4


	//----- nvinfo : EIATTR_CUDA_API_VERSION
	.align		4
        /*0000*/ 	.byte	0x04, 0x37
        /*0002*/ 	.short	(.L_13 - .L_12)
.L_12:
        /*0004*/ 	.word	0x00000082


	//----- nvinfo : EIATTR_KPARAM_INFO
	.align		4
.L_13:
        /*0008*/ 	.byte	0x04, 0x17
        /*000a*/ 	.short	(.L_15 - .L_14)
.L_14:
        /*000c*/ 	.word	0x00000000
        /*0010*/ 	.short	0x0002
        /*0012*/ 	.short	0x0010
        /*0014*/ 	.byte	0x00, 0xf0, 0x21, 0x00


	//----- nvinfo : EIATTR_KPARAM_INFO
	.align		4
.L_15:
        /*0018*/ 	.byte	0x04, 0x17
        /*001a*/ 	.short	(.L_17 - .L_16)
.L_16:
        /*001c*/ 	.word	0x00000000
        /*0020*/ 	.short	0x0001
        /*0022*/ 	.short	0x0008
        /*0024*/ 	.byte	0x00, 0xf0, 0x21, 0x00


	//----- nvinfo : EIATTR_KPARAM_INFO
	.align		4
.L_17:
        /*0028*/ 	.byte	0x04, 0x17
        /*002a*/ 	.short	(.L_19 - .L_18)
.L_18:
        /*002c*/ 	.word	0x00000000
        /*0030*/ 	.short	0x0000
        /*0032*/ 	.short	0x0000
        /*0034*/ 	.byte	0x00, 0xf5, 0x21, 0x00


	//----- nvinfo : EIATTR_SPARSE_MMA_MASK
	.align		4
.L_19:
        /*0038*/ 	.byte	0x03, 0x50
        /*003a*/ 	.short	0x0000


	//----- nvinfo : EIATTR_MAXREG_COUNT
	.align		4
        /*003c*/ 	.byte	0x03, 0x1b
        /*003e*/ 	.short	0x00ff


	//----- nvinfo : EIATTR_MERCURY_ISA_VERSION
	.align		4
        /*0040*/ 	.byte	0x03, 0x5f
        /*0042*/ 	.short	0x0101


	//----- nvinfo : EIATTR_VRC_CTA_INIT_COUNT
	.align		4
        /*0044*/ 	.byte	0x02, 0x4a
	.zero		1
	.zero		1


	//----- nvinfo : EIATTR_EXIT_INSTR_OFFSETS
	.align		4
        /*0048*/ 	.byte	0x04, 0x1c
        /*004a*/ 	.short	(.L_21 - .L_20)


	//   ....[0]....
.L_20:
        /*004c*/ 	.word	0x00000070


	//----- nvinfo : EIATTR_CBANK_PARAM_SIZE
	.align		4
.L_21:
        /*0050*/ 	.byte	0x03, 0x19
        /*0052*/ 	.short	0x0018


	//----- nvinfo : EIATTR_PARAM_CBANK
	.align		4
        /*0054*/ 	.byte	0x04, 0x0a
        /*0056*/ 	.short	(.L_23 - .L_22)
	.align		4
.L_22:
        /*0058*/ 	.word	index@(.nv.constant0._Z3putPmmm)
        /*005c*/ 	.short	0x0380
        /*005e*/ 	.short	0x0018


	//----- nvinfo : EIATTR_SW_WAR
	.align		4
.L_23:
        /*0060*/ 	.byte	0x04, 0x36
        /*0062*/ 	.short	(.L_25 - .L_24)
.L_24:
        /*0064*/ 	.word	0x00000008
.L_25:


//--------------------- .nv.info._Z4loopPVmm      --------------------------
	.section	.nv.info._Z4loopPVmm,"",@"SHT_CUDA_INFO"
	.sectionflags	@""
	.align	4


	//----- nvinfo : EIATTR_CUDA_API_VERSION
	.align		4
        /*0000*/ 	.byte	0x04, 0x37
        /*0002*/ 	.short	(.L_27 - .L_26)
.L_26:
        /*0004*/ 	.word	0x00000082


	//----- nvinfo : EIATTR_KPARAM_INFO
	.align		4
.L_27:
        /*0008*/ 	.byte	0x04, 0x17
        /*000a*/ 	.short	(.L_29 - .L_28)
.L_28:
        /*000c*/ 	.word	0x00000000
        /*0010*/ 	.short	0x0001
        /*0012*/ 	.short	0x0008
        /*0014*/ 	.byte	0x00, 0xf0, 0x21, 0x00


	//----- nvinfo : EIATTR_KPARAM_INFO
	.align		4
.L_29:
        /*0018*/ 	.byte	0x04, 0x17
        /*001a*/ 	.short	(.L_31 - .L_30)
.L_30:
        /*001c*/ 	.word	0x00000000
        /*0020*/ 	.short	0x0000
        /*0022*/ 	.short	0x0000
        /*0024*/ 	.byte	0x00, 0xf5, 0x21, 0x00


	//----- nvinfo : EIATTR_SPARSE_MMA_MASK
	.align		4
.L_31:
        /*0028*/ 	.byte	0x03, 0x50
        /*002a*/ 	.short	0x0000


	//----- nvinfo : EIATTR_MAXREG_COUNT
	.align		4
        /*002c*/ 	.byte	0x03, 0x1b
        /*002e*/ 	.short	0x00ff


	//----- nvinfo : EIATTR_MERCURY_ISA_VERSION
	.align		4
        /*0030*/ 	.byte	0x03, 0x5f
        /*0032*/ 	.short	0x0101


	//----- nvinfo : EIATTR_VRC_CTA_INIT_COUNT
	.align		4
        /*0034*/ 	.byte	0x02, 0x4a
	.zero		1
	.zero		1


	//----- nvinfo : EIATTR_EXIT_INSTR_OFFSETS
	.align		4
        /*0038*/ 	.byte	0x04, 0x1c
        /*003a*/ 	.short	(.L_33 - .L_32)


	//   ....[0]....
.L_32:
        /*003c*/ 	.word	0x000001f0


	//----- nvinfo : EIATTR_CBANK_PARAM_SIZE
	.align		4
.L_33:
        /*0040*/ 	.byte	0x03, 0x19
        /*0042*/ 	.short	0x0010


	//----- nvinfo : EIATTR_PARAM_CBANK
	.align		4
        /*0044*/ 	.byte	0x04, 0x0a
        /*0046*/ 	.short	(.L_35 - .L_34)
	.align		4
.L_34:
        /*0048*/ 	.word	index@(.nv.constant0._Z4loopPVmm)
        /*004c*/ 	.short	0x0380
        /*004e*/ 	.short	0x0010


	//----- nvinfo : EIATTR_SW_WAR
	.align		4
.L_35:
        /*0050*/ 	.byte	0x04, 0x36
        /*0052*/ 	.short	(.L_37 - .L_36)
.L_36:
        /*0054*/ 	.word	0x00000008
.L_37:


//--------------------- .nv.callgraph             --------------------------
	.section	.nv.callgraph,"",@"SHT_CUDA_CALLGRAPH"
	.align	4
	.sectionentsize	8
	.align		4
        /*0000*/ 	.word	0x00000000
	.align		4
        /*0004*/ 	.word	0xffffffff
	.align		4
        /*0008*/ 	.word	0x00000000
	.align		4
        /*000c*/ 	.word	0xfffffffe
	.align		4
        /*0010*/ 	.word	0x00000000
	.align		4
        /*0014*/ 	.word	0xfffffffd
	.align		4
        /*0018*/ 	.word	0x00000000
	.align		4
        /*001c*/ 	.word	0xfffffffc


//--------------------- .text._Z3putPmmm          --------------------------
	.section	.text._Z3putPmmm,"ax",@progbits
	.align	128
        .global         _Z3putPmmm
        .type           _Z3putPmmm,@function
        .size           _Z3putPmmm,(.L_x_6 - _Z3putPmmm)
        .other          _Z3putPmmm,@"STO_CUDA_ENTRY STV_DEFAULT"
_Z3putPmmm:
.text._Z3putPmmm:
[----:B------:R-:W-:Y:S08]  /*0000*/  LDC R1, c[0x0][0x37c] ;  /* 0x0000df00ff017b82 */ /* 0x000ff00000000800 */
[----:B------:R-:W0:Y:S01]  /*0010*/  LDC.64 R2, c[0x0][0x380] ;  /* 0x0000e000ff027b82 */ /* 0x000e220000000a00 */
[----:B------:R-:W0:Y:S07]  /*0020*/  LDCU.64 UR4, c[0x0][0x358] ;  /* 0x00006b00ff0477ac */ /* 0x000e2e0008000a00 */
[----:B------:R-:W0:Y:S08]  /*0030*/  LDC.64 R4, c[0x0][0x388] ;  /* 0x0000e200ff047b82 */ /* 0x000e300000000a00 */
[----:B------:R-:W1:Y:S01]  /*0040*/  LDC.64 R6, c[0x0][0x390] ;  /* 0x0000e400ff067b82 */ /* 0x000e620000000a00 */
[----:B0-----:R-:W-:Y:S04]  /*0050*/  STG.E.64 desc[UR4][R2.64], R4 ;  /* 0x0000000402007986 */ /* 0x001fe8000c101b04 */
[----:B-1----:R-:W-:Y:S01]  /*0060*/  STG.E.64 desc[UR4][R2.64+0x8], R6 ;  /* 0x0000080602007986 */ /* 0x002fe2000c101b04 */
[----:B------:R-:W-:Y:S05]  /*0070*/  EXIT ;  /* 0x000000000000794d */ /* 0x000fea0003800000 */
.L_x_0:
[----:B------:R-:W-:-:S00]  /*0080*/  BRA `(.L_x_0) ;  /* 0xfffffffc00fc7947 */ /* 0x000fc0000383ffff */
[----:B------:R-:W-:-:S00]  /*0090*/  NOP ;  /* 0x0000000000007918 */ /* 0x000fc00000000000 */
        /* <DEDUP_REMOVED lines=14> */
.L_x_6:


//--------------------- .text._Z4loopPVmm         --------------------------
	.section	.text._Z4loopPVmm,"ax",@progbits
	.align	128
        .global         _Z4loopPVmm
        .type           _Z4loopPVmm,@function
        .size           _Z4loopPVmm,(.L_x_7 - _Z4loopPVmm)
        .other          _Z4loopPVmm,@"STO_CUDA_ENTRY STV_DEFAULT"
_Z4loopPVmm:
.text._Z4loopPVmm:
[----:B------:R-:W-:Y:S01]  /*0000*/  LDC R1, c[0x0][0x37c] ;  /* 0x0000df00ff017b82 */ /* 0x000fe20000000800 */
[----:B------:R-:W0:Y:S01]  /*0010*/  LDCU.64 UR4, c[0x0][0x358] ;  /* 0x00006b00ff0477ac */ /* 0x000e220008000a00 */
[----:B------:R-:W-:Y:S01]  /*0020*/  NOP ;  /* 0x0000000000007918 */ /* 0x000fe20000000000 */
.L_x_4:
[----:B------:R-:W0:Y:S01]  /*0030*/  LDC.64 R2, c[0x0][0x380] ;  /* 0x0000e000ff027b82 */ /* 0x000e220000000a00 */
[----:B------:R-:W1:Y:S01]  /*0040*/  LDCU.64 UR6, c[0x0][0x380] ;  /* 0x00007000ff0677ac */ /* 0x000e620008000a00 */
[----:B0-----:R-:W1:Y:S02]  /*0050*/  LDG.E.64.STRONG.SYS R6, desc[UR4][R2.64] ;  /* 0x0000000402067981 */ /* 0x001e64000c1f5b00 */
[----:B-1----:R-:W-:-:S04]  /*0060*/  ISETP.NE.U32.AND P0, PT, R6, UR6, PT ;  /* 0x0000000606007c0c */ /* 0x002fc8000bf05070 */
[----:B------:R-:W-:-:S13]  /*0070*/  ISETP.NE.AND.EX P0, PT, R7, UR7, PT, P0 ;  /* 0x0000000707007c0c */ /* 0x000fda000bf05300 */
[----:B------:R-:W-:Y:S05]  /*0080*/  @!P0 BRA `(.L_x_1) ;  /* 0x0000000000288947 */ /* 0x000fea0003800000 */
.L_x_2:
[----:B------:R-:W-:Y:S02]  /*0090*/  IMAD.MOV.U32 R2, RZ, RZ, R6 ;  /* 0x000000ffff027224 */ /* 0x000fe400078e0006 */
[----:B------:R-:W-:-:S05]  /*00a0*/  IMAD.MOV.U32 R3, RZ, RZ, R7 ;  /* 0x000000ffff037224 */ /* 0x000fca00078e0007 */
[----:B------:R-:W2:Y:S02]  /*00b0*/  LD.E.64.STRONG.SYS R4, desc[UR4][R2.64+0x10] ;  /* 0x0000100402047980 */ /* 0x000ea4000c115b00 */
[----:B--2---:R-:W-:-:S05]  /*00c0*/  IADD3 R4, P0, PT, R4, 0x1, RZ ;  /* 0x0000000104047810 */ /* 0x004fca0007f1e0ff */
[----:B------:R-:W-:-:S05]  /*00d0*/  IMAD.X R5, RZ, RZ, R5, P0 ;  /* 0x000000ffff057224 */ /* 0x000fca00000e0605 */
[----:B------:R0:W-:Y:S04]  /*00e0*/  ST.E.64.STRONG.SYS desc[UR4][R2.64+0x10], R4 ;  /* 0x0000100402007985 */ /* 0x0001e8000c115b04 */
[----:B------:R-:W2:Y:S02]  /*00f0*/  LD.E.64.STRONG.SYS R6, desc[UR4][R2.64] ;  /* 0x0000000402067980 */ /* 0x000ea4000c115b00 */
[----:B--2---:R-:W-:-:S04]  /*0100*/  ISETP.NE.U32.AND P0, PT, R6, UR6, PT ;  /* 0x0000000606007c0c */ /* 0x004fc8000bf05070 */
[----:B------:R-:W-:-:S13]  /*0110*/  ISETP.NE.AND.EX P0, PT, R7, UR7, PT, P0 ;  /* 0x0000000707007c0c */ /* 0x000fda000bf05300 */
[----:B0-----:R-:W-:Y:S05]  /*0120*/  @P0 BRA `(.L_x_2) ;  /* 0xfffffffc00d80947 */ /* 0x001fea000383ffff */
.L_x_1:
[----:B------:R-:W-:-:S07]  /*0130*/  CS2R R2, SR_CLOCKLO ;  /* 0x0000000000027805 */ /* 0x000fce0000015000 */
.L_x_3:
[----:B------:R-:W-:-:S06]  /*0140*/  CS2R R4, SR_CLOCKLO ;  /* 0x0000000000047805 */ /* 0x000fcc0000015000 */
[----:B------:R-:W-:-:S05]  /*0150*/  IADD3 R0, P0, PT, -R2, R4, RZ ;  /* 0x0000000402007210 */ /* 0x000fca0007f1e1ff */
[----:B------:R-:W-:Y:S01]  /*0160*/  IMAD.X R4, R5, 0x1, ~R3, P0 ;  /* 0x0000000105047824 */ /* 0x000fe200000e0e03 */
[----:B------:R-:W-:-:S04]  /*0170*/  ISETP.GE.U32.AND P0, PT, R0, 0x540be400, PT ;  /* 0x540be4000000780c */ /* 0x000fc80003f06070 */
[----:B------:R-:W-:-:S13]  /*0180*/  ISETP.GE.U32.AND.EX P0, PT, R4, 0x2, PT, P0 ;  /* 0x000000020400780c */ /* 0x000fda0003f06100 */
[----:B------:R-:W-:Y:S05]  /*0190*/  @!P0 BRA `(.L_x_3) ;  /* 0xfffffffc00e88947 */ /* 0x000fea000383ffff */
[----:B------:R-:W2:Y:S01]  /*01a0*/  LD.E.64.STRONG.SYS R2, desc[UR4][R6.64+0x8] ;  /* 0x0000080406027980 */ /* 0x000ea2000c115b00 */
[----:B------:R-:W2:Y:S02]  /*01b0*/  LDCU.64 UR6, c[0x0][0x388] ;  /* 0x00007100ff0677ac */ /* 0x000ea40008000a00 */
[----:B--2---:R-:W-:-:S04]  /*01c0*/  ISETP.NE.U32.AND P0, PT, R2, UR6, PT ;  /* 0x0000000602007c0c */ /* 0x004fc8000bf05070 */
[----:B------:R-:W-:-:S13]  /*01d0*/  ISETP.NE.AND.EX P0, PT, R3, UR7, PT, P0 ;  /* 0x0000000703007c0c */ /* 0x000fda000bf05300 */
[----:B------:R-:W-:Y:S05]  /*01e0*/  @!P0 BRA `(.L_x_4) ;  /* 0xfffffffc00908947 */ /* 0x000fea000383ffff */
[----:B------:R-:W-:Y:S05]  /*01f0*/  EXIT ;  /* 0x000000000000794d */ /* 0x000fea0003800000 */
.L_x_5:
        /* <DEDUP_REMOVED lines=16> */
.L_x_7:


//--------------------- .nv.shared.reserved.0     --------------------------
	.section	.nv.shared.reserved.0,"aw",@nobits
	.weak		__nv_reservedSMEM_offset_0_alias
	.size		__nv_reservedSMEM_offset_0_alias, 0, 64
	.other		__nv_reservedSMEM_offset_0_alias,@"STO_CUDA_RESERVED_SHARED STV_DEFAULT"
__nv_reservedSMEM_offset_0_alias:
	.zero		0
	.zero		64


//--------------------- .nv.constant0._Z3putPmmm  --------------------------
	.section	.nv.constant0._Z3putPmmm,"a",@progbits
	.sectionflags	@""
	.align	4
.nv.constant0._Z3putPmmm:
	.zero		920


//--------------------- .nv.constant0._Z4loopPVmm --------------------------
	.section	.nv.constant0._Z4loopPVmm,"a",@progbits
	.sectionflags	@""
	.align	4
.nv.constant0._Z4loopPVmm:
	.zero		912


//--------------------- SYMBOLS --------------------------

	.type		.nv.reservedSmem.offset0,@object
	.size		.nv.reservedSmem.offset0,0x4
